//
// Generated by NVIDIA NVVM Compiler
//
// Compiler Build ID: CL-36424714
// Cuda compilation tools, release 13.0, V13.0.88
// Based on NVVM 20.0.0
//

.version 9.0
.target sm_100
.address_size 64

	// .globl	_Z10basic_implPKfS0_Pfii
.extern .func  (.param .b32 func_retval0) vprintf
(
	.param .b64 vprintf_param_0,
	.param .b64 vprintf_param_1
)
;
.global .align 1 .b8 $str[82] = {105, 100, 120, 58, 37, 100, 44, 32, 114, 111, 119, 58, 37, 100, 44, 32, 99, 111, 108, 58, 37, 100, 44, 32, 120, 95, 101, 108, 101, 109, 58, 37, 108, 102, 44, 32, 121, 95, 101, 108, 101, 109, 58, 37, 108, 102, 44, 32, 101, 108, 101, 109, 101, 110, 116, 115, 58, 37, 108, 102, 44, 37, 108, 102, 44, 37, 108, 102, 44, 37, 108, 102, 44, 37, 108, 102, 44, 37, 108, 102, 10};

.visible .entry _Z10basic_implPKfS0_Pfii(
	.param .u64 .ptr .align 1 _Z10basic_implPKfS0_Pfii_param_0,
	.param .u64 .ptr .align 1 _Z10basic_implPKfS0_Pfii_param_1,
	.param .u64 .ptr .align 1 _Z10basic_implPKfS0_Pfii_param_2,
	.param .u32 _Z10basic_implPKfS0_Pfii_param_3,
	.param .u32 _Z10basic_implPKfS0_Pfii_param_4
)
{
	.local .align 16 .b8 	__local_depot0[80];
	.reg .b64 	%SP;
	.reg .b64 	%SPL;
	.reg .pred 	%p<6>;
	.reg .b32 	%r<17>;
	.reg .b32 	%f<26>;
	.reg .b64 	%rd<22>;
	.reg .b64 	%fd<8>;

	mov.u64 	%SPL, __local_depot0;
	cvta.local.u64 	%SP, %SPL;
	ld.param.u64 	%rd6, [_Z10basic_implPKfS0_Pfii_param_0];
	ld.param.u64 	%rd4, [_Z10basic_implPKfS0_Pfii_param_1];
	ld.param.u64 	%rd5, [_Z10basic_implPKfS0_Pfii_param_2];
	ld.param.u32 	%r5, [_Z10basic_implPKfS0_Pfii_param_3];
	ld.param.u32 	%r6, [_Z10basic_implPKfS0_Pfii_param_4];
	cvta.to.global.u64 	%rd1, %rd6;
	mov.u32 	%r7, %ctaid.x;
	mov.u32 	%r8, %tid.x;
	mov.u32 	%r9, %ntid.x;
	mad.lo.s32 	%r1, %r7, %r9, %r8;
	mul.lo.s32 	%r10, %r6, %r5;
	setp.ge.s32 	%p1, %r1, %r10;
	@%p1 bra 	$L__BB0_10;
	div.s32 	%r2, %r1, %r5;
	mul.lo.s32 	%r11, %r2, %r5;
	sub.s32 	%r3, %r1, %r11;
	setp.eq.s32 	%p2, %r2, 0;
	mov.f32 	%f21, 0f00000000;
	@%p2 bra 	$L__BB0_3;
	add.s32 	%r12, %r2, -1;
	mad.lo.s32 	%r13, %r12, %r6, %r3;
	mul.wide.s32 	%rd7, %r13, 4;
	add.s64 	%rd8, %rd1, %rd7;
	ld.global.f32 	%f21, [%rd8];
$L__BB0_3:
	mad.lo.s32 	%r4, %r2, %r6, %r3;
	mul.wide.s32 	%rd9, %r4, 4;
	add.s64 	%rd2, %rd1, %rd9;
	ld.global.f32 	%f3, [%rd2];
	add.s32 	%r14, %r5, -1;
	setp.eq.s32 	%p3, %r2, %r14;
	mov.f32 	%f22, 0f00000000;
	@%p3 bra 	$L__BB0_5;
	mul.wide.s32 	%rd10, %r6, 4;
	add.s64 	%rd11, %rd2, %rd10;
	ld.global.f32 	%f22, [%rd11];
$L__BB0_5:
	setp.lt.s32 	%p4, %r3, 2;
	cvta.to.global.u64 	%rd12, %rd4;
	add.s64 	%rd3, %rd12, %rd9;
	@%p4 bra 	$L__BB0_7;
	ld.global.f32 	%f24, [%rd3+-8];
	bra.uni 	$L__BB0_8;
$L__BB0_7:
	setp.ne.s32 	%p5, %r3, 1;
	mov.f32 	%f24, 0f00000000;
	mov.f32 	%f25, %f24;
	@%p5 bra 	$L__BB0_9;
$L__BB0_8:
	ld.global.f32 	%f25, [%rd3+-4];
$L__BB0_9:
	add.u64 	%rd14, %SP, 0;
	add.u64 	%rd15, %SPL, 0;
	ld.global.f32 	%f14, [%rd3];
	mul.wide.s32 	%rd16, %r1, 4;
	add.s64 	%rd17, %rd1, %rd16;
	ld.global.f32 	%f15, [%rd17];
	cvt.f64.f32 	%fd1, %f15;
	cvt.f64.f32 	%fd2, %f14;
	cvt.f64.f32 	%fd3, %f21;
	cvt.f64.f32 	%fd4, %f3;
	cvt.f64.f32 	%fd5, %f22;
	cvt.f64.f32 	%fd6, %f24;
	cvt.f64.f32 	%fd7, %f25;
	st.local.v2.u32 	[%rd15], {%r1, %r2};
	st.local.u32 	[%rd15+8], %r3;
	st.local.v2.f64 	[%rd15+16], {%fd1, %fd2};
	st.local.v2.f64 	[%rd15+32], {%fd3, %fd4};
	st.local.v2.f64 	[%rd15+48], {%fd5, %fd6};
	st.local.v2.f64 	[%rd15+64], {%fd7, %fd2};
	mov.u64 	%rd18, $str;
	cvta.global.u64 	%rd19, %rd18;
	{ // callseq 0, 0
	.param .b64 param0;
	st.param.b64 	[param0], %rd19;
	.param .b64 param1;
	st.param.b64 	[param1], %rd14;
	.param .b32 retval0;
	call.uni (retval0), 
	vprintf, 
	(
	param0, 
	param1
	);
	ld.param.b32 	%r15, [retval0];
	} // callseq 0
	add.f32 	%f16, %f21, %f3;
	add.f32 	%f17, %f16, %f22;
	sub.f32 	%f18, %f17, %f24;
	sub.f32 	%f19, %f18, %f25;
	sub.f32 	%f20, %f19, %f14;
	cvta.to.global.u64 	%rd20, %rd5;
	add.s64 	%rd21, %rd20, %rd16;
	st.global.f32 	[%rd21], %f20;
$L__BB0_10:
	ret;

}


// ===== COMPILED SASS (sm_100) =====

	.target	sm_100

	.elftype	@"ET_EXEC"


//--------------------- .note.nv.tkinfo           --------------------------
	.section	.note.nv.tkinfo,"",@"SHT_NOTE"
	.sectionflags	@"SHF_NOTE_NV_TKINFO"
	.tkinfo
        /*0018*/ 	.word	0x00000002
        /*0030*/ 	.string	""
        /*0030*/ 	.string	"ptxas"
        /*0030*/ 	.string	"Cuda compilation tools, release 13.0, V13.0.88"
        /*0030*/ 	.string	"Build cuda_13.0.r13.0/compiler.36424714_0"
        /*0030*/ 	.string	"-arch sm_100 -m 64 "



//--------------------- .note.nv.cuinfo           --------------------------
	.section	.note.nv.cuinfo,"",@"SHT_NOTE"
	.sectionflags	@"SHF_NOTE_NV_CUINFO"
        /*0018*/ 	.short	0x0002
        /*001a*/ 	.short	0x0064
        /*001c*/ 	.short	0x0082
	.zero		2


//--------------------- .nv.info                  --------------------------
	.section	.nv.info,"",@"SHT_CUDA_INFO"
	.align	4


	//----- nvinfo : EIATTR_REGCOUNT
	.align		4
        /*0000*/ 	.byte	0x04, 0x2f
        /*0002*/ 	.short	(.L_2 - .L_1)
	.align		4
.L_1:
        /*0004*/ 	.word	index@(_Z10basic_implPKfS0_Pfii)
        /*0008*/ 	.word	0x00000020


	//----- nvinfo : EIATTR_FRAME_SIZE
	.align		4
.L_2:
        /*000c*/ 	.byte	0x04, 0x11
        /*000e*/ 	.short	(.L_4 - .L_3)
	.align		4
.L_3:
        /*0010*/ 	.word	index@(_Z10basic_implPKfS0_Pfii)
        /*0014*/ 	.word	0x00000050


	//----- nvinfo : EIATTR_MIN_STACK_SIZE
	.align		4
.L_4:
        /*0018*/ 	.byte	0x04, 0x12
        /*001a*/ 	.short	(.L_6 - .L_5)
	.align		4
.L_5:
        /*001c*/ 	.word	index@(_Z10basic_implPKfS0_Pfii)
        /*0020*/ 	.word	0x00000050
.L_6:


//--------------------- .nv.compat                --------------------------
	.section	.nv.compat,"",@"SHT_CUDA_COMPAT_INFO"
	.align	4
        /*0000*/ 	.byte	0x02, 0x09, 0x00, 0x00, 0x02, 0x02, 0x01, 0x00, 0x02, 0x05, 0x05, 0x00, 0x03, 0x07, 0x01, 0x01
        /*0010*/ 	.byte	0x02, 0x03, 0x00, 0x00, 0x02, 0x06, 0x01, 0x00, 0x04, 0x0b, 0x08, 0x00, 0x09, 0x00, 0x00, 0x00
        /*0020*/ 	.byte	0x00, 0x00, 0x00, 0x00


//--------------------- .nv.info._Z10basic_implPKfS0_Pfii --------------------------
	.section	.nv.info._Z10basic_implPKfS0_Pfii,"",@"SHT_CUDA_INFO"
	.sectionflags	@""
	.align	4


	//----- nvinfo : EIATTR_CUDA_API_VERSION
	.align		4
        /*0000*/ 	.byte	0x04, 0x37
        /*0002*/ 	.short	(.L_8 - .L_7)
.L_7:
        /*0004*/ 	.word	0x00000082


	//----- nvinfo : EIATTR_KPARAM_INFO
	.align		4
.L_8:
        /*0008*/ 	.byte	0x04, 0x17
        /*000a*/ 	.short	(.L_10 - .L_9)
.L_9:
        /*000c*/ 	.word	0x00000000
        /*0010*/ 	.short	0x0004
        /*0012*/ 	.short	0x001c
        /*0014*/ 	.byte	0x00, 0xf0, 0x11, 0x00


	//----- nvinfo : EIATTR_KPARAM_INFO
	.align		4
.L_10:
        /*0018*/ 	.byte	0x04, 0x17
        /*001a*/ 	.short	(.L_12 - .L_11)
.L_11:
        /*001c*/ 	.word	0x00000000
        /*0020*/ 	.short	0x0003
        /*0022*/ 	.short	0x0018
        /*0024*/ 	.byte	0x00, 0xf0, 0x11, 0x00


	//----- nvinfo : EIATTR_KPARAM_INFO
	.align		4
.L_12:
        /*0028*/ 	.byte	0x04, 0x17
        /*002a*/ 	.short	(.L_14 - .L_13)
.L_13:
        /*002c*/ 	.word	0x00000000
        /*0030*/ 	.short	0x0002
        /*0032*/ 	.short	0x0010
        /*0034*/ 	.byte	0x00, 0xf5, 0x21, 0x00


	//----- nvinfo : EIATTR_KPARAM_INFO
	.align		4
.L_14:
        /*0038*/ 	.byte	0x04, 0x17
        /*003a*/ 	.short	(.L_16 - .L_15)
.L_15:
        /*003c*/ 	.word	0x00000000
        /*0040*/ 	.short	0x0001
        /*0042*/ 	.short	0x0008
        /*0044*/ 	.byte	0x00, 0xf5, 0x21, 0x00


	//----- nvinfo : EIATTR_KPARAM_INFO
	.align		4
.L_16:
        /*0048*/ 	.byte	0x04, 0x17
        /*004a*/ 	.short	(.L_18 - .L_17)
.L_17:
        /*004c*/ 	.word	0x00000000
        /*0050*/ 	.short	0x0000
        /*0052*/ 	.short	0x0000
        /*0054*/ 	.byte	0x00, 0xf5, 0x21, 0x00


	//----- nvinfo : EIATTR_SPARSE_MMA_MASK
	.align		4
.L_18:
        /*0058*/ 	.byte	0x03, 0x50
        /*005a*/ 	.short	0x0000


	//----- nvinfo : EIATTR_MAXREG_COUNT
	.align		4
        /*005c*/ 	.byte	0x03, 0x1b
        /*005e*/ 	.short	0x00ff


	//----- nvinfo : EIATTR_EXTERNS
	.align		4
        /*0060*/ 	.byte	0x04, 0x0f
        /*0062*/ 	.short	(.L_20 - .L_19)


	//   ....[0]....
	.align		4
.L_19:
        /*0064*/ 	.word	index@(vprintf)


	//----- nvinfo : EIATTR_MERCURY_ISA_VERSION
	.align		4
.L_20:
        /*0068*/ 	.byte	0x03, 0x5f
        /*006a*/ 	.short	0x0101


	//----- nvinfo : EIATTR_VRC_CTA_INIT_COUNT
	.align		4
        /*006c*/ 	.byte	0x02, 0x4a
	.zero		1
	.zero		1


	//----- nvinfo : EIATTR_SYSCALL_OFFSETS
	.align		4
        /*0070*/ 	.byte	0x04, 0x46
        /*0072*/ 	.short	(.L_22 - .L_21)


	//   ....[0]....
.L_21:
        /*0074*/ 	.word	0x000005d0


	//----- nvinfo : EIATTR_EXIT_INSTR_OFFSETS
	.align		4
.L_22:
        /*0078*/ 	.byte	0x04, 0x1c
        /*007a*/ 	.short	(.L_24 - .L_23)


	//   ....[0]....
.L_23:
        /*007c*/ 	.word	0x000000d0


	//   ....[1]....
        /*0080*/ 	.word	0x00000660


	//----- nvinfo : EIATTR_CRS_STACK_SIZE
	.align		4
.L_24:
        /*0084*/ 	.byte	0x04, 0x1e
        /*0086*/ 	.short	(.L_26 - .L_25)
.L_25:
        /*0088*/ 	.word	0x00000000


	//----- nvinfo : EIATTR_CBANK_PARAM_SIZE
	.align		4
.L_26:
        /*008c*/ 	.byte	0x03, 0x19
        /*008e*/ 	.short	0x0020


	//----- nvinfo : EIATTR_PARAM_CBANK
	.align		4
        /*0090*/ 	.byte	0x04, 0x0a
        /*0092*/ 	.short	(.L_28 - .L_27)
	.align		4
.L_27:
        /*0094*/ 	.word	index@(.nv.constant0._Z10basic_implPKfS0_Pfii)
        /*0098*/ 	.short	0x0380
        /*009a*/ 	.short	0x0020


	//----- nvinfo : EIATTR_SW_WAR
	.align		4
.L_28:
        /*009c*/ 	.byte	0x04, 0x36
        /*009e*/ 	.short	(.L_30 - .L_29)
.L_29:
        /*00a0*/ 	.word	0x00000008
.L_30:


//--------------------- .nv.callgraph             --------------------------
	.section	.nv.callgraph,"",@"SHT_CUDA_CALLGRAPH"
	.align	4
	.sectionentsize	8
	.align		4
        /*0000*/ 	.word	0x00000000
	.align		4
        /*0004*/ 	.word	0xffffffff
	.align		4
        /*0008*/ 	.word	index@(_Z10basic_implPKfS0_Pfii)
	.align		4
        /*000c*/ 	.word	index@(vprintf)
	.align		4
        /*0010*/ 	.word	0x00000000
	.align		4
        /*0014*/ 	.word	0xfffffffe
	.align		4
        /*0018*/ 	.word	0x00000000
	.align		4
        /*001c*/ 	.word	0xfffffffd
	.align		4
        /*0020*/ 	.word	0x00000000
	.align		4
        /*0024*/ 	.word	0xfffffffc


//--------------------- .nv.constant4             --------------------------
	.section	.nv.constant4,"a",@progbits
	.align	8
	.align		8
.nv.constant4:
        /*0000*/ 	.dword	vprintf
	.align		8
        /*0008*/ 	.dword	$str


//--------------------- .text._Z10basic_implPKfS0_Pfii --------------------------
	.section	.text._Z10basic_implPKfS0_Pfii,"ax",@progbits
	.align	128
        .global         _Z10basic_implPKfS0_Pfii
        .type           _Z10basic_implPKfS0_Pfii,@function
        .size           _Z10basic_implPKfS0_Pfii,(.L_x_6 - _Z10basic_implPKfS0_Pfii)
        .other          _Z10basic_implPKfS0_Pfii,@"STO_CUDA_ENTRY STV_DEFAULT"
_Z10basic_implPKfS0_Pfii:
.text._Z10basic_implPKfS0_Pfii:
[----:B------:R-:W0:Y:S01]  /*0000*/  LDC R1, c[0x0][0x37c] ;  /* 0x0000df00ff017b82 */ /* 0x000e220000000800 */
[----:B------:R-:W1:Y:S01]  /*0010*/  S2R R2, SR_TID.X ;  /* 0x0000000000027919 */ /* 0x000e620000002100 */
[----:B------:R-:W2:Y:S06]  /*0020*/  LDCU UR5, c[0x0][0x2fc] ;  /* 0x00005f80ff0577ac */ /* 0x000eac0008000800 */
[----:B------:R-:W1:Y:S01]  /*0030*/  S2UR UR6, SR_CTAID.X ;  /* 0x00000000000679c3 */ /* 0x000e620000002500 */
[----:B0-----:R-:W-:Y:S01]  /*0040*/  IADD3 R1, PT, PT, R1, -0x50, RZ ;  /* 0xffffffb001017810 */ /* 0x001fe20007ffe0ff */
[----:B------:R-:W0:Y:S06]  /*0050*/  LDCU UR4, c[0x0][0x2f8] ;  /* 0x00005f00ff0477ac */ /* 0x000e2c0008000800 */
[----:B------:R-:W3:Y:S08]  /*0060*/  LDC.64 R8, c[0x0][0x398] ;  /* 0x0000e600ff087b82 */ /* 0x000ef00000000a00 */
[----:B------:R-:W1:Y:S01]  /*0070*/  LDC R5, c[0x0][0x360] ;  /* 0x0000d800ff057b82 */ /* 0x000e620000000800 */
[----:B0-----:R-:W-:-:S05]  /*0080*/  IADD3 R6, P1, PT, R1, UR4, RZ ;  /* 0x0000000401067c10 */ /* 0x001fca000ff3e0ff */
[----:B--2---:R-:W-:Y:S02]  /*0090*/  IMAD.X R7, RZ, RZ, UR5, P1 ;  /* 0x00000005ff077e24 */ /* 0x004fe400088e06ff */
[----:B---3--:R-:W-:Y:S02]  /*00a0*/  IMAD R3, R9, R8, RZ ;  /* 0x0000000809037224 */ /* 0x008fe400078e02ff */
[----:B-1----:R-:W-:-:S05]  /*00b0*/  IMAD R2, R5, UR6, R2 ;  /* 0x0000000605027c24 */ /* 0x002fca000f8e0202 */
[----:B------:R-:W-:-:S13]  /*00c0*/  ISETP.GE.AND P0, PT, R2, R3, PT ;  /* 0x000000030200720c */ /* 0x000fda0003f06270 */
[----:B------:R-:W-:Y:S05]  /*00d0*/  @P0 EXIT ;  /* 0x000000000000094d */ /* 0x000fea0003800000 */
[----:B------:R-:W-:Y:S01]  /*00e0*/  IABS R11, R8 ;  /* 0x00000008000b7213 */ /* 0x000fe20000000000 */
[----:B------:R-:W0:Y:S01]  /*00f0*/  LDC.64 R12, c[0x0][0x388] ;  /* 0x0000e200ff0c7b82 */ /* 0x000e220000000a00 */
[----:B------:R-:W1:Y:S01]  /*0100*/  LDCU.64 UR36, c[0x0][0x358] ;  /* 0x00006b00ff2477ac */ /* 0x000e620008000a00 */
[----:B------:R-:W-:Y:S01]  /*0110*/  CS2R R28, SRZ ;  /* 0x00000000001c7805 */ /* 0x000fe2000001ff00 */
[----:B------:R-:W2:Y:S08]  /*0120*/  I2F.RP R0, R11 ;  /* 0x0000000b00007306 */ /* 0x000eb00000209400 */
[----:B--2---:R-:W2:Y:S02]  /*0130*/  MUFU.RCP R0, R0 ;  /* 0x0000000000007308 */ /* 0x004ea40000001000 */
[----:B--2---:R-:W-:-:S06]  /*0140*/  IADD3 R4, PT, PT, R0, 0xffffffe, RZ ;  /* 0x0ffffffe00047810 */ /* 0x004fcc0007ffe0ff */
[----:B------:R2:W3:Y:S02]  /*0150*/  F2I.FTZ.U32.TRUNC.NTZ R5, R4 ;  /* 0x0000000400057305 */ /* 0x0004e4000021f000 */
[----:B--2---:R-:W-:Y:S02]  /*0160*/  HFMA2 R4, -RZ, RZ, 0, 0 ;  /* 0x00000000ff047431 */ /* 0x004fe400000001ff */
[----:B---3--:R-:W-:-:S04]  /*0170*/  IMAD.MOV R10, RZ, RZ, -R5 ;  /* 0x000000ffff0a7224 */ /* 0x008fc800078e0a05 */
[----:B------:R-:W-:Y:S01]  /*0180*/  IMAD R3, R10, R11, RZ ;  /* 0x0000000b0a037224 */ /* 0x000fe200078e02ff */
[----:B------:R-:W-:-:S03]  /*0190*/  IABS R10, R2 ;  /* 0x00000002000a7213 */ /* 0x000fc60000000000 */
[----:B------:R-:W-:-:S06]  /*01a0*/  IMAD.HI.U32 R5, R5, R3, R4 ;  /* 0x0000000305057227 */ /* 0x000fcc00078e0004 */
[----:B------:R-:W-:Y:S02]  /*01b0*/  IMAD.HI.U32 R3, R5, R10, RZ ;  /* 0x0000000a05037227 */ /* 0x000fe400078e00ff */
[----:B------:R-:W2:Y:S02]  /*01c0*/  LDC.64 R4, c[0x0][0x380] ;  /* 0x0000e000ff047b82 */ /* 0x000ea40000000a00 */
[----:B------:R-:W-:-:S04]  /*01d0*/  IMAD.MOV R0, RZ, RZ, -R3 ;  /* 0x000000ffff007224 */ /* 0x000fc800078e0a03 */
[----:B------:R-:W-:Y:S02]  /*01e0*/  IMAD R0, R11, R0, R10 ;  /* 0x000000000b007224 */ /* 0x000fe400078e020a */
[----:B------:R-:W-:-:S03]  /*01f0*/  VIADD R10, R8, 0xffffffff ;  /* 0xffffffff080a7836 */ /* 0x000fc60000000000 */
[----:B------:R-:W-:-:S13]  /*0200*/  ISETP.GT.U32.AND P2, PT, R11, R0, PT ;  /* 0x000000000b00720c */ /* 0x000fda0003f44070 */
[-C--:B------:R-:W-:Y:S01]  /*0210*/  @!P2 IADD3 R0, PT, PT, R0, -R11.reuse, RZ ;  /* 0x8000000b0000a210 */ /* 0x080fe20007ffe0ff */
[----:B------:R-:W-:Y:S01]  /*0220*/  @!P2 VIADD R3, R3, 0x1 ;  /* 0x000000010303a836 */ /* 0x000fe20000000000 */
[----:B------:R-:W-:Y:S02]  /*0230*/  ISETP.NE.AND P2, PT, R8, RZ, PT ;  /* 0x000000ff0800720c */ /* 0x000fe40003f45270 */
[----:B------:R-:W-:Y:S02]  /*0240*/  ISETP.GE.U32.AND P0, PT, R0, R11, PT ;  /* 0x0000000b0000720c */ /* 0x000fe40003f06070 */
[----:B------:R-:W-:-:S04]  /*0250*/  LOP3.LUT R0, R2, R8, RZ, 0x3c, !PT ;  /* 0x0000000802007212 */ /* 0x000fc800078e3cff */
[----:B------:R-:W-:-:S07]  /*0260*/  ISETP.GE.AND P1, PT, R0, RZ, PT ;  /* 0x000000ff0000720c */ /* 0x000fce0003f26270 */
[----:B------:R-:W-:-:S06]  /*0270*/  @P0 IADD3 R3, PT, PT, R3, 0x1, RZ ;  /* 0x0000000103030810 */ /* 0x000fcc0007ffe0ff */
[----:B------:R-:W-:Y:S01]  /*0280*/  @!P1 IMAD.MOV R3, RZ, RZ, -R3 ;  /* 0x000000ffff039224 */ /* 0x000fe200078e0a03 */
[----:B------:R-:W-:-:S04]  /*0290*/  @!P2 LOP3.LUT R3, RZ, R8, RZ, 0x33, !PT ;  /* 0x00000008ff03a212 */ /* 0x000fc800078e33ff */
[C---:B------:R-:W-:Y:S02]  /*02a0*/  ISETP.NE.AND P0, PT, R3.reuse, RZ, PT ;  /* 0x000000ff0300720c */ /* 0x040fe40003f05270 */
[C---:B------:R-:W-:Y:S02]  /*02b0*/  IADD3 R11, PT, PT, -R3.reuse, RZ, RZ ;  /* 0x000000ff030b7210 */ /* 0x040fe40007ffe1ff */
[----:B------:R-:W-:-:S03]  /*02c0*/  ISETP.NE.AND P1, PT, R3, R10, PT ;  /* 0x0000000a0300720c */ /* 0x000fc60003f25270 */
[----:B------:R-:W-:-:S04]  /*02d0*/  IMAD R0, R8, R11, R2 ;  /* 0x0000000b08007224 */ /* 0x000fc800078e0202 */
[C---:B------:R-:W-:Y:S01]  /*02e0*/  IMAD R27, R3.reuse, R9, R0 ;  /* 0x00000009031b7224 */ /* 0x040fe200078e0200 */
[----:B------:R-:W-:Y:S02]  /*02f0*/  ISETP.GE.AND P2, PT, R0, 0x2, PT ;  /* 0x000000020000780c */ /* 0x000fe40003f46270 */
[----:B------:R-:W-:Y:S01]  /*0300*/  @P0 IADD3 R8, PT, PT, R3, -0x1, RZ ;  /* 0xffffffff03080810 */ /* 0x000fe20007ffe0ff */
[----:B--2---:R-:W-:-:S04]  /*0310*/  IMAD.WIDE R10, R27, 0x4, R4 ;  /* 0x000000041b0a7825 */ /* 0x004fc800078e0204 */
[----:B------:R-:W-:Y:S01]  /*0320*/  @P0 IMAD R15, R8, R9, R0 ;  /* 0x00000009080f0224 */ /* 0x000fe200078e0200 */
[----:B-1----:R1:W5:Y:S01]  /*0330*/  LDG.E R17, desc[UR36][R10.64] ;  /* 0x000000240a117981 */ /* 0x002362000c1e1900 */
[----:B------:R-:W-:-:S04]  /*0340*/  @P1 IMAD.WIDE R8, R9, 0x4, R10 ;  /* 0x0000000409081825 */ /* 0x000fc800078e020a */
[----:B------:R-:W-:Y:S01]  /*0350*/  @P0 IMAD.WIDE R14, R15, 0x4, R4 ;  /* 0x000000040f0e0825 */ /* 0x000fe200078e0204 */
[----:B------:R1:W5:Y:S03]  /*0360*/  @P1 LDG.E R28, desc[UR36][R8.64] ;  /* 0x00000024081c1981 */ /* 0x000366000c1e1900 */
[----:B0-----:R-:W-:Y:S01]  /*0370*/  IMAD.WIDE R26, R27, 0x4, R12 ;  /* 0x000000041b1a7825 */ /* 0x001fe200078e020c */
[----:B------:R1:W5:Y:S04]  /*0380*/  @P0 LDG.E R29, desc[UR36][R14.64] ;  /* 0x000000240e1d0981 */ /* 0x000368000c1e1900 */
[----:B------:R1:W5:Y:S01]  /*0390*/  @P2 LDG.E R19, desc[UR36][R26.64+-0x8] ;  /* 0xfffff8241a132981 */ /* 0x000362000c1e1900 */
[----:B------:R-:W-:Y:S04]  /*03a0*/  BSSY.RECONVERGENT B0, `(.L_x_0) ;  /* 0x0000009000007945 */ /* 0x000fe80003800200 */
[----:B------:R-:W-:Y:S04]  /*03b0*/  BSSY.RELIABLE B6, `(.L_x_1) ;  /* 0x0000006000067945 */ /* 0x000fe80003800100 */
[----:B------:R-:W-:Y:S05]  /*03c0*/  @P2 BRA `(.L_x_2) ;  /* 0x0000000000102947 */ /* 0x000fea0003800000 */
[----:B------:R-:W-:Y:S02]  /*03d0*/  ISETP.NE.AND P0, PT, R0, 0x1, PT ;  /* 0x000000010000780c */ /* 0x000fe40003f05270 */
[----:B-----5:R-:W-:-:S11]  /*03e0*/  CS2R R18, SRZ ;  /* 0x0000000000127805 */ /* 0x020fd6000001ff00 */
[----:B------:R-:W-:Y:S05]  /*03f0*/  @P0 BREAK.RELIABLE B6 ;  /* 0x0000000000060942 */ /* 0x000fea0003800100 */
[----:B------:R-:W-:Y:S05]  /*0400*/  @P0 BRA `(.L_x_3) ;  /* 0x0000000000080947 */ /* 0x000fea0003800000 */
.L_x_2:
[----:B------:R-:W-:Y:S05]  /*0410*/  BSYNC.RELIABLE B6 ;  /* 0x0000000000067941 */ /* 0x000fea0003800100 */
.L_x_1:
[----:B------:R0:W5:Y:S02]  /*0420*/  LDG.E R18, desc[UR36][R26.64+-0x4] ;  /* 0xfffffc241a127981 */ /* 0x000164000c1e1900 */
.L_x_3:
[----:B------:R-:W-:Y:S05]  /*0430*/  BSYNC.RECONVERGENT B0 ;  /* 0x0000000000007941 */ /* 0x000fea0003800200 */
.L_x_0:
[----:B------:R-:W-:Y:S05]  /*0440*/  WARPSYNC.ALL ;  /* 0x0000000000007948 */ /* 0x000fea0003800000 */
[----:B------:R-:W-:Y:S01]  /*0450*/  IMAD.WIDE R4, R2, 0x4, R4 ;  /* 0x0000000402047825 */ /* 0x000fe200078e0204 */
[----:B------:R-:W2:Y:S01]  /*0460*/  LDG.E R16, desc[UR36][R26.64] ;  /* 0x000000241a107981 */ /* 0x000ea2000c1e1900 */
[----:B-----5:R-:W-:Y:S01]  /*0470*/  F2F.F64.F32 R12, R28 ;  /* 0x0000001c000c7310 */ /* 0x020fe20000201800 */
[----:B------:R-:W3:Y:S03]  /*0480*/  LDCU.64 UR4, c[0x4][0x8] ;  /* 0x01000100ff0477ac */ /* 0x000ee60008000a00 */
[----:B------:R4:W2:Y:S04]  /*0490*/  LDG.E R5, desc[UR36][R4.64] ;  /* 0x0000002404057981 */ /* 0x0008a8000c1e1900 */
[----:B-1----:R-:W1:Y:S01]  /*04a0*/  F2F.F64.F32 R14, R19 ;  /* 0x00000013000e7310 */ /* 0x002e620000201800 */
[----:B------:R-:W-:Y:S04]  /*04b0*/  STL.64 [R1], R2 ;  /* 0x0000000201007387 */ /* 0x000fe80000100a00 */
[----:B------:R-:W-:Y:S01]  /*04c0*/  STL [R1+0x8], R0 ;  /* 0x0000080001007387 */ /* 0x000fe20000100800 */
[----:B----4-:R-:W-:-:S02]  /*04d0*/  MOV R4, 0x0 ;  /* 0x0000000000047802 */ /* 0x010fc40000000f00 */
[----:B------:R-:W-:Y:S01]  /*04e0*/  F2F.F64.F32 R24, R18 ;  /* 0x0000001200187310 */ /* 0x000fe20000201800 */
[----:B-1----:R-:W-:Y:S07]  /*04f0*/  STL.128 [R1+0x30], R12 ;  /* 0x0000300c01007387 */ /* 0x002fee0000100c00 */
[----:B------:R-:W-:Y:S08]  /*0500*/  F2F.F64.F32 R8, R29 ;  /* 0x0000001d00087310 */ /* 0x000ff00000201800 */
[----:B------:R-:W1:Y:S02]  /*0510*/  F2F.F64.F32 R10, R17 ;  /* 0x00000011000a7310 */ /* 0x000e640000201800 */
[----:B-1----:R1:W-:Y:S02]  /*0520*/  STL.128 [R1+0x20], R8 ;  /* 0x0000200801007387 */ /* 0x0023e40000100c00 */
[----:B-1----:R3:W1:Y:S02]  /*0530*/  LDC.64 R8, c[0x4][R4] ;  /* 0x0100000004087b82 */ /* 0x0026640000000a00 */
[----:B---3--:R-:W-:-:S02]  /*0540*/  MOV R4, UR4 ;  /* 0x0000000400047c02 */ /* 0x008fc40008000f00 */
[----:B--2---:R-:W0:Y:S08]  /*0550*/  F2F.F64.F32 R22, R16 ;  /* 0x0000001000167310 */ /* 0x004e300000201800 */
[----:B------:R2:W3:Y:S01]  /*0560*/  F2F.F64.F32 R20, R5 ;  /* 0x0000000500147310 */ /* 0x0004e20000201800 */
[----:B0-----:R-:W-:Y:S01]  /*0570*/  MOV R26, R22 ;  /* 0x00000016001a7202 */ /* 0x001fe20000000f00 */
[----:B------:R-:W-:Y:S01]  /*0580*/  IMAD.MOV.U32 R27, RZ, RZ, R23 ;  /* 0x000000ffff1b7224 */ /* 0x000fe200078e0017 */
[----:B--2---:R-:W-:-:S04]  /*0590*/  MOV R5, UR5 ;  /* 0x0000000500057c02 */ /* 0x004fc80008000f00 */
[----:B------:R0:W-:Y:S04]  /*05a0*/  STL.128 [R1+0x40], R24 ;  /* 0x0000401801007387 */ /* 0x0001e80000100c00 */
[----:B-1-3--:R0:W-:Y:S02]  /*05b0*/  STL.128 [R1+0x10], R20 ;  /* 0x0000101401007387 */ /* 0x00a1e40000100c00 */
[----:B0-----:R-:W-:-:S07]  /*05c0*/  LEPC R20, `(.L_x_4) ;  /* 0x000000001014794e */ /* 0x001fce0000000000 */
[----:B------:R-:W-:Y:S05]  /*05d0*/  CALL.ABS.NOINC R8 ;  /* 0x0000000008007343 */ /* 0x000fea0003c00000 */
.L_x_4:
[----:B------:R-:W0:Y:S01]  /*05e0*/  LDC.64 R4, c[0x0][0x390] ;  /* 0x0000e400ff047b82 */ /* 0x000e220000000a00 */
[----:B------:R-:W-:-:S04]  /*05f0*/  FADD R17, R17, R29 ;  /* 0x0000001d11117221 */ /* 0x000fc80000000000 */
[----:B------:R-:W-:-:S04]  /*0600*/  FADD R28, R17, R28 ;  /* 0x0000001c111c7221 */ /* 0x000fc80000000000 */
[----:B------:R-:W-:-:S04]  /*0610*/  FADD R19, R28, -R19 ;  /* 0x800000131c137221 */ /* 0x000fc80000000000 */
[----:B------:R-:W-:-:S04]  /*0620*/  FADD R19, R19, -R18 ;  /* 0x8000001213137221 */ /* 0x000fc80000000000 */
[----:B------:R-:W-:Y:S01]  /*0630*/  FADD R19, -R16, R19 ;  /* 0x0000001310137221 */ /* 0x000fe20000000100 */
[----:B0-----:R-:W-:-:S05]  /*0640*/  IMAD.WIDE R2, R2, 0x4, R4 ;  /* 0x0000000402027825 */ /* 0x001fca00078e0204 */
[----:B------:R-:W-:Y:S01]  /*0650*/  STG.E desc[UR36][R2.64], R19 ;  /* 0x0000001302007986 */ /* 0x000fe2000c101924 */
[----:B------:R-:W-:Y:S05]  /*0660*/  EXIT ;  /* 0x000000000000794d */ /* 0x000fea0003800000 */
.L_x_5:
[----:B------:R-:W-:-:S00]  /*0670*/  BRA `(.L_x_5) ;  /* 0xfffffffc00fc7947 */ /* 0x000fc0000383ffff */
[----:B------:R-:W-:-:S00]  /*0680*/  NOP ;  /* 0x0000000000007918 */ /* 0x000fc00000000000 */
[----:B------:R-:W-:-:S00]  /*0690*/  NOP ;  /* 0x0000000000007918 */ /* 0x000fc00000000000 */
[----:B------:R-:W-:-:S00]  /*06a0*/  NOP ;  /* 0x0000000000007918 */ /* 0x000fc00000000000 */
[----:B------:R-:W-:-:S00]  /*06b0*/  NOP ;  /* 0x0000000000007918 */ /* 0x000fc00000000000 */
[----:B------:R-:W-:-:S00]  /*06c0*/  NOP ;  /* 0x0000000000007918 */ /* 0x000fc00000000000 */
[----:B------:R-:W-:-:S00]  /*06d0*/  NOP ;  /* 0x0000000000007918 */ /* 0x000fc00000000000 */
[----:B------:R-:W-:-:S00]  /*06e0*/  NOP ;  /* 0x0000000000007918 */ /* 0x000fc00000000000 */
[----:B------:R-:W-:-:S00]  /*06f0*/  NOP ;  /* 0x0000000000007918 */ /* 0x000fc00000000000 */
.L_x_6:


//--------------------- .nv.global.init           --------------------------
	.section	.nv.global.init,"aw",@progbits
.nv.global.init:
	.type		$str,@object
	.size		$str,(.L_0 - $str)
$str:
        /*0000*/ 	.byte	0x69, 0x64, 0x78, 0x3a, 0x25, 0x64, 0x2c, 0x20, 0x72, 0x6f, 0x77, 0x3a, 0x25, 0x64, 0x2c, 0x20
        /*0010*/ 	.byte	0x63, 0x6f, 0x6c, 0x3a, 0x25, 0x64, 0x2c, 0x20, 0x78, 0x5f, 0x65, 0x6c, 0x65, 0x6d, 0x3a, 0x25
        /*0020*/ 	.byte	0x6c, 0x66, 0x2c, 0x20, 0x79, 0x5f, 0x65, 0x6c, 0x65, 0x6d, 0x3a, 0x25, 0x6c, 0x66, 0x2c, 0x20
        /*0030*/ 	.byte	0x65, 0x6c, 0x65, 0x6d, 0x65, 0x6e, 0x74, 0x73, 0x3a, 0x25, 0x6c, 0x66, 0x2c, 0x25, 0x6c, 0x66
        /*0040*/ 	.byte	0x2c, 0x25, 0x6c, 0x66, 0x2c, 0x25, 0x6c, 0x66, 0x2c, 0x25, 0x6c, 0x66, 0x2c, 0x25, 0x6c, 0x66
        /*0050*/ 	.byte	0x0a, 0x00
.L_0:


//--------------------- .nv.shared.reserved.0     --------------------------
	.section	.nv.shared.reserved.0,"aw",@nobits
	.weak		__nv_reservedSMEM_offset_0_alias
	.size		__nv_reservedSMEM_offset_0_alias, 0, 64
	.other		__nv_reservedSMEM_offset_0_alias,@"STO_CUDA_RESERVED_SHARED STV_DEFAULT"
__nv_reservedSMEM_offset_0_alias:
	.zero		0
	.zero		64


//--------------------- .nv.constant0._Z10basic_implPKfS0_Pfii --------------------------
	.section	.nv.constant0._Z10basic_implPKfS0_Pfii,"a",@progbits
	.sectionflags	@""
	.align	4
.nv.constant0._Z10basic_implPKfS0_Pfii:
	.zero		928


//--------------------- SYMBOLS --------------------------

	.type		.nv.reservedSmem.offset0,@object
	.size		.nv.reservedSmem.offset0,0x4
	.type		vprintf,@function
